//
// Generated by NVIDIA NVVM Compiler
//
// Compiler Build ID: CL-36424714
// Cuda compilation tools, release 13.0, V13.0.88
// Based on NVVM 20.0.0
//

.version 9.0
.target sm_100
.address_size 64

	// .globl	_Z6kernelPf

.visible .entry _Z6kernelPf(
	.param .u64 .ptr .align 1 _Z6kernelPf_param_0
)
{
	.reg .b32 	%r<6>;
	.reg .b64 	%rd<5>;

	ld.param.u64 	%rd1, [_Z6kernelPf_param_0];
	cvta.to.global.u64 	%rd2, %rd1;
	mov.u32 	%r1, %ctaid.x;
	mov.u32 	%r2, %ntid.x;
	mov.u32 	%r3, %tid.x;
	mad.lo.s32 	%r4, %r1, %r2, %r3;
	mul.wide.s32 	%rd3, %r4, 4;
	add.s64 	%rd4, %rd2, %rd3;
	mov.b32 	%r5, 1040522936;
	st.global.u32 	[%rd4], %r5;
	ret;

}


// ===== COMPILED SASS (sm_100) =====

	.target	sm_100

	.elftype	@"ET_EXEC"


//--------------------- .note.nv.tkinfo           --------------------------
	.section	.note.nv.tkinfo,"",@"SHT_NOTE"
	.sectionflags	@"SHF_NOTE_NV_TKINFO"
	.tkinfo
        /*0018*/ 	.word	0x00000002
        /*0030*/ 	.string	""
        /*0030*/ 	.string	"ptxas"
        /*0030*/ 	.string	"Cuda compilation tools, release 13.0, V13.0.88"
        /*0030*/ 	.string	"Build cuda_13.0.r13.0/compiler.36424714_0"
        /*0030*/ 	.string	"-arch sm_100 -m 64 "



//--------------------- .note.nv.cuinfo           --------------------------
	.section	.note.nv.cuinfo,"",@"SHT_NOTE"
	.sectionflags	@"SHF_NOTE_NV_CUINFO"
        /*0018*/ 	.short	0x0002
        /*001a*/ 	.short	0x0064
        /*001c*/ 	.short	0x0082
	.zero		2


//--------------------- .nv.info                  --------------------------
	.section	.nv.info,"",@"SHT_CUDA_INFO"
	.align	4


	//----- nvinfo : EIATTR_REGCOUNT
	.align		4
        /*0000*/ 	.byte	0x04, 0x2f
        /*0002*/ 	.short	(.L_1 - .L_0)
	.align		4
.L_0:
        /*0004*/ 	.word	index@(_Z6kernelPf)
        /*0008*/ 	.word	0x0000000a


	//----- nvinfo : EIATTR_FRAME_SIZE
	.align		4
.L_1:
        /*000c*/ 	.byte	0x04, 0x11
        /*000e*/ 	.short	(.L_3 - .L_2)
	.align		4
.L_2:
        /*0010*/ 	.word	index@(_Z6kernelPf)
        /*0014*/ 	.word	0x00000000


	//----- nvinfo : EIATTR_MIN_STACK_SIZE
	.align		4
.L_3:
        /*0018*/ 	.byte	0x04, 0x12
        /*001a*/ 	.short	(.L_5 - .L_4)
	.align		4
.L_4:
        /*001c*/ 	.word	index@(_Z6kernelPf)
        /*0020*/ 	.word	0x00000000
.L_5:


//--------------------- .nv.compat                --------------------------
	.section	.nv.compat,"",@"SHT_CUDA_COMPAT_INFO"
	.align	4
        /*0000*/ 	.byte	0x02, 0x09, 0x00, 0x00, 0x02, 0x02, 0x01, 0x00, 0x02, 0x05, 0x05, 0x00, 0x03, 0x07, 0x01, 0x01
        /*0010*/ 	.byte	0x02, 0x03, 0x00, 0x00, 0x02, 0x06, 0x01, 0x00, 0x04, 0x0b, 0x08, 0x00, 0x09, 0x00, 0x00, 0x00
        /*0020*/ 	.byte	0x00, 0x00, 0x00, 0x00


//--------------------- .nv.info._Z6kernelPf      --------------------------
	.section	.nv.info._Z6kernelPf,"",@"SHT_CUDA_INFO"
	.sectionflags	@""
	.align	4


	//----- nvinfo : EIATTR_CUDA_API_VERSION
	.align		4
        /*0000*/ 	.byte	0x04, 0x37
        /*0002*/ 	.short	(.L_7 - .L_6)
.L_6:
        /*0004*/ 	.word	0x00000082


	//----- nvinfo : EIATTR_KPARAM_INFO
	.align		4
.L_7:
        /*0008*/ 	.byte	0x04, 0x17
        /*000a*/ 	.short	(.L_9 - .L_8)
.L_8:
        /*000c*/ 	.word	0x00000000
        /*0010*/ 	.short	0x0000
        /*0012*/ 	.short	0x0000
        /*0014*/ 	.byte	0x00, 0xf5, 0x21, 0x00


	//----- nvinfo : EIATTR_SPARSE_MMA_MASK
	.align		4
.L_9:
        /*0018*/ 	.byte	0x03, 0x50
        /*001a*/ 	.short	0x0000


	//----- nvinfo : EIATTR_MAXREG_COUNT
	.align		4
        /*001c*/ 	.byte	0x03, 0x1b
        /*001e*/ 	.short	0x00ff


	//----- nvinfo : EIATTR_MERCURY_ISA_VERSION
	.align		4
        /*0020*/ 	.byte	0x03, 0x5f
        /*0022*/ 	.short	0x0101


	//----- nvinfo : EIATTR_VRC_CTA_INIT_COUNT
	.align		4
        /*0024*/ 	.byte	0x02, 0x4a
	.zero		1
	.zero		1


	//----- nvinfo : EIATTR_EXIT_INSTR_OFFSETS
	.align		4
        /*0028*/ 	.byte	0x04, 0x1c
        /*002a*/ 	.short	(.L_11 - .L_10)


	//   ....[0]....
.L_10:
        /*002c*/ 	.word	0x000000a0


	//----- nvinfo : EIATTR_CBANK_PARAM_SIZE
	.align		4
.L_11:
        /*0030*/ 	.byte	0x03, 0x19
        /*0032*/ 	.short	0x0008


	//----- nvinfo : EIATTR_PARAM_CBANK
	.align		4
        /*0034*/ 	.byte	0x04, 0x0a
        /*0036*/ 	.short	(.L_13 - .L_12)
	.align		4
.L_12:
        /*0038*/ 	.word	index@(.nv.constant0._Z6kernelPf)
        /*003c*/ 	.short	0x0380
        /*003e*/ 	.short	0x0008


	//----- nvinfo : EIATTR_SW_WAR
	.align		4
.L_13:
        /*0040*/ 	.byte	0x04, 0x36
        /*0042*/ 	.short	(.L_15 - .L_14)
.L_14:
        /*0044*/ 	.word	0x00000008
.L_15:


//--------------------- .nv.callgraph             --------------------------
	.section	.nv.callgraph,"",@"SHT_CUDA_CALLGRAPH"
	.align	4
	.sectionentsize	8
	.align		4
        /*0000*/ 	.word	0x00000000
	.align		4
        /*0004*/ 	.word	0xffffffff
	.align		4
        /*0008*/ 	.word	0x00000000
	.align		4
        /*000c*/ 	.word	0xfffffffe
	.align		4
        /*0010*/ 	.word	0x00000000
	.align		4
        /*0014*/ 	.word	0xfffffffd
	.align		4
        /*0018*/ 	.word	0x00000000
	.align		4
        /*001c*/ 	.word	0xfffffffc


//--------------------- .text._Z6kernelPf         --------------------------
	.section	.text._Z6kernelPf,"ax",@progbits
	.align	128
        .global         _Z6kernelPf
        .type           _Z6kernelPf,@function
        .size           _Z6kernelPf,(.L_x_1 - _Z6kernelPf)
        .other          _Z6kernelPf,@"STO_CUDA_ENTRY STV_DEFAULT"
_Z6kernelPf:
.text._Z6kernelPf:
[----:B------:R-:W-:Y:S01]  /*0000*/  LDC R1, c[0x0][0x37c] ;  /* 0x0000df00ff017b82 */ /* 0x000fe20000000800 */
[----:B------:R-:W0:Y:S07]  /*0010*/  S2R R0, SR_TID.X ;  /* 0x0000000000007919 */ /* 0x000e2e0000002100 */
[----:B------:R-:W0:Y:S01]  /*0020*/  S2UR UR6, SR_CTAID.X ;  /* 0x00000000000679c3 */ /* 0x000e220000002500 */
[----:B------:R-:W1:Y:S01]  /*0030*/  LDCU.64 UR4, c[0x0][0x358] ;  /* 0x00006b00ff0477ac */ /* 0x000e620008000a00 */
[----:B------:R-:W-:-:S06]  /*0040*/  HFMA2 R7, -RZ, RZ, 1.5048828125, 0.006561279296875 ;  /* 0x3e051eb8ff077431 */ /* 0x000fcc00000001ff */
[----:B------:R-:W0:Y:S08]  /*0050*/  LDC R5, c[0x0][0x360] ;  /* 0x0000d800ff057b82 */ /* 0x000e300000000800 */
[----:B------:R-:W2:Y:S01]  /*0060*/  LDC.64 R2, c[0x0][0x380] ;  /* 0x0000e000ff027b82 */ /* 0x000ea20000000a00 */
[----:B0-----:R-:W-:-:S04]  /*0070*/  IMAD R5, R5, UR6, R0 ;  /* 0x0000000605057c24 */ /* 0x001fc8000f8e0200 */
[----:B--2---:R-:W-:-:S05]  /*0080*/  IMAD.WIDE R2, R5, 0x4, R2 ;  /* 0x0000000405027825 */ /* 0x004fca00078e0202 */
[----:B-1----:R-:W-:Y:S01]  /*0090*/  STG.E desc[UR4][R2.64], R7 ;  /* 0x0000000702007986 */ /* 0x002fe2000c101904 */
[----:B------:R-:W-:Y:S05]  /*00a0*/  EXIT ;  /* 0x000000000000794d */ /* 0x000fea0003800000 */
.L_x_0:
[----:B------:R-:W-:-:S00]  /*00b0*/  BRA `(.L_x_0) ;  /* 0xfffffffc00fc7947 */ /* 0x000fc0000383ffff */
[----:B------:R-:W-:-:S00]  /*00c0*/  NOP ;  /* 0x0000000000007918 */ /* 0x000fc00000000000 */
        /* <DEDUP_REMOVED lines=11> */
.L_x_1:


//--------------------- .nv.shared.reserved.0     --------------------------
	.section	.nv.shared.reserved.0,"aw",@nobits
	.weak		__nv_reservedSMEM_offset_0_alias
	.size		__nv_reservedSMEM_offset_0_alias, 0, 64
	.other		__nv_reservedSMEM_offset_0_alias,@"STO_CUDA_RESERVED_SHARED STV_DEFAULT"
__nv_reservedSMEM_offset_0_alias:
	.zero		0
	.zero		64


//--------------------- .nv.constant0._Z6kernelPf --------------------------
	.section	.nv.constant0._Z6kernelPf,"a",@progbits
	.sectionflags	@""
	.align	4
.nv.constant0._Z6kernelPf:
	.zero		904


//--------------------- SYMBOLS --------------------------

	.type		.nv.reservedSmem.offset0,@object
	.size		.nv.reservedSmem.offset0,0x4
